	.headerflags	@"EF_CUDA_TEXMODE_UNIFIED EF_CUDA_64BIT_ADDRESS EF_CUDA_SM86 EF_CUDA_VIRTUAL_SM(EF_CUDA_SM86)"
	.elftype	@"ET_EXEC"


//--------------------- .nv.info                  --------------------------
	.section	.nv.info,"",@"SHT_CUDA_INFO"
	.align	4


	//----- nvinfo : EIATTR_REGCOUNT
	.align		4
        /*0000*/ 	.byte	0x04, 0x2f
        /*0002*/ 	.short	(.L_1 - .L_0)
	.align		4
.L_0:
        /*0004*/ 	.word	index@(triton_)
        /*0008*/ 	.word	0x00000028


	//----- nvinfo : EIATTR_MAX_STACK_SIZE
	.align		4
.L_1:
        /*000c*/ 	.byte	0x04, 0x23
        /*000e*/ 	.short	(.L_3 - .L_2)
	.align		4
.L_2:
        /*0010*/ 	.word	index@(triton_)
        /*0014*/ 	.word	0x00000000


	//----- nvinfo : EIATTR_MIN_STACK_SIZE
	.align		4
.L_3:
        /*0018*/ 	.byte	0x04, 0x12
        /*001a*/ 	.short	(.L_5 - .L_4)
	.align		4
.L_4:
        /*001c*/ 	.word	index@(triton_)
        /*0020*/ 	.word	0x00000000


	//----- nvinfo : EIATTR_FRAME_SIZE
	.align		4
.L_5:
        /*0024*/ 	.byte	0x04, 0x11
        /*0026*/ 	.short	(.L_7 - .L_6)
	.align		4
.L_6:
        /*0028*/ 	.word	index@(triton_)
        /*002c*/ 	.word	0x00000000
.L_7:


//--------------------- .nv.info.triton_          --------------------------
	.section	.nv.info.triton_,"",@"SHT_CUDA_INFO"
	.align	4


	//----- nvinfo : EIATTR_CUDA_API_VERSION
	.align		4
        /*0000*/ 	.byte	0x04, 0x37
        /*0002*/ 	.short	(.L_9 - .L_8)
.L_8:
        /*0004*/ 	.word	0x0000007b


	//----- nvinfo : EIATTR_SW2861232_WAR
	.align		4
.L_9:
        /*0008*/ 	.byte	0x01, 0x35
	.zero		2


	//----- nvinfo : EIATTR_PARAM_CBANK
	.align		4
        /*000c*/ 	.byte	0x04, 0x0a
        /*000e*/ 	.short	(.L_11 - .L_10)
	.align		4
.L_10:
        /*0010*/ 	.word	index@(.nv.constant0.triton_)
        /*0014*/ 	.short	0x0160
        /*0016*/ 	.short	0x0040


	//----- nvinfo : EIATTR_CBANK_PARAM_SIZE
	.align		4
.L_11:
        /*0018*/ 	.byte	0x03, 0x19
        /*001a*/ 	.short	0x0040


	//----- nvinfo : EIATTR_KPARAM_INFO
	.align		4
        /*001c*/ 	.byte	0x04, 0x17
        /*001e*/ 	.short	(.L_13 - .L_12)
.L_12:
        /*0020*/ 	.word	0x00000000
        /*0024*/ 	.short	0x0008
        /*0026*/ 	.short	0x003c
        /*0028*/ 	.byte	0x00, 0xf0, 0x11, 0x00


	//----- nvinfo : EIATTR_KPARAM_INFO
	.align		4
.L_13:
        /*002c*/ 	.byte	0x04, 0x17
        /*002e*/ 	.short	(.L_15 - .L_14)
.L_14:
        /*0030*/ 	.word	0x00000000
        /*0034*/ 	.short	0x0007
        /*0036*/ 	.short	0x0038
        /*0038*/ 	.byte	0x00, 0xf0, 0x11, 0x00


	//----- nvinfo : EIATTR_KPARAM_INFO
	.align		4
.L_15:
        /*003c*/ 	.byte	0x04, 0x17
        /*003e*/ 	.short	(.L_17 - .L_16)
.L_16:
        /*0040*/ 	.word	0x00000000
        /*0044*/ 	.short	0x0006
        /*0046*/ 	.short	0x0030
        /*0048*/ 	.byte	0x00, 0xf0, 0x21, 0x00


	//----- nvinfo : EIATTR_KPARAM_INFO
	.align		4
.L_17:
        /*004c*/ 	.byte	0x04, 0x17
        /*004e*/ 	.short	(.L_19 - .L_18)
.L_18:
        /*0050*/ 	.word	0x00000000
        /*0054*/ 	.short	0x0005
        /*0056*/ 	.short	0x0028
        /*0058*/ 	.byte	0x00, 0xf0, 0x21, 0x00


	//----- nvinfo : EIATTR_KPARAM_INFO
	.align		4
.L_19:
        /*005c*/ 	.byte	0x04, 0x17
        /*005e*/ 	.short	(.L_21 - .L_20)
.L_20:
        /*0060*/ 	.word	0x00000000
        /*0064*/ 	.short	0x0004
        /*0066*/ 	.short	0x0020
        /*0068*/ 	.byte	0x00, 0xf0, 0x21, 0x00


	//----- nvinfo : EIATTR_KPARAM_INFO
	.align		4
.L_21:
        /*006c*/ 	.byte	0x04, 0x17
        /*006e*/ 	.short	(.L_23 - .L_22)
.L_22:
        /*0070*/ 	.word	0x00000000
        /*0074*/ 	.short	0x0003
        /*0076*/ 	.short	0x0018
        /*0078*/ 	.byte	0x00, 0xf0, 0x21, 0x00


	//----- nvinfo : EIATTR_KPARAM_INFO
	.align		4
.L_23:
        /*007c*/ 	.byte	0x04, 0x17
        /*007e*/ 	.short	(.L_25 - .L_24)
.L_24:
        /*0080*/ 	.word	0x00000000
        /*0084*/ 	.short	0x0002
        /*0086*/ 	.short	0x0010
        /*0088*/ 	.byte	0x00, 0xf0, 0x21, 0x00


	//----- nvinfo : EIATTR_KPARAM_INFO
	.align		4
.L_25:
        /*008c*/ 	.byte	0x04, 0x17
        /*008e*/ 	.short	(.L_27 - .L_26)
.L_26:
        /*0090*/ 	.word	0x00000000
        /*0094*/ 	.short	0x0001
        /*0096*/ 	.short	0x0008
        /*0098*/ 	.byte	0x00, 0xf0, 0x21, 0x00


	//----- nvinfo : EIATTR_KPARAM_INFO
	.align		4
.L_27:
        /*009c*/ 	.byte	0x04, 0x17
        /*009e*/ 	.short	(.L_29 - .L_28)
.L_28:
        /*00a0*/ 	.word	0x00000000
        /*00a4*/ 	.short	0x0000
        /*00a6*/ 	.short	0x0000
        /*00a8*/ 	.byte	0x00, 0xf0, 0x21, 0x00


	//----- nvinfo : EIATTR_MAXREG_COUNT
	.align		4
.L_29:
        /*00ac*/ 	.byte	0x03, 0x1b
        /*00ae*/ 	.short	0x00ff


	//----- nvinfo : EIATTR_COOP_GROUP_MASK_REGIDS
	.align		4
        /*00b0*/ 	.byte	0x04, 0x29
        /*00b2*/ 	.short	(.L_31 - .L_30)


	//   ....[0]....
.L_30:
        /*00b4*/ 	.word	0xffffffff


	//   ....[1]....
        /*00b8*/ 	.word	0xffffffff


	//   ....[2]....
        /*00bc*/ 	.word	0xffffffff


	//   ....[3]....
        /*00c0*/ 	.word	0xffffffff


	//   ....[4]....
        /*00c4*/ 	.word	0xffffffff


	//   ....[5]....
        /*00c8*/ 	.word	0xffffffff


	//   ....[6]....
        /*00cc*/ 	.word	0xffffffff


	//   ....[7]....
        /*00d0*/ 	.word	0xffffffff


	//   ....[8]....
        /*00d4*/ 	.word	0xffffffff


	//   ....[9]....
        /*00d8*/ 	.word	0xffffffff


	//   ....[10]....
        /*00dc*/ 	.word	0xffffffff


	//   ....[11]....
        /*00e0*/ 	.word	0xffffffff


	//   ....[12]....
        /*00e4*/ 	.word	0xffffffff


	//   ....[13]....
        /*00e8*/ 	.word	0xffffffff


	//   ....[14]....
        /*00ec*/ 	.word	0xffffffff


	//   ....[15]....
        /*00f0*/ 	.word	0xffffffff


	//   ....[16]....
        /*00f4*/ 	.word	0xffffffff


	//   ....[17]....
        /*00f8*/ 	.word	0xffffffff


	//----- nvinfo : EIATTR_COOP_GROUP_INSTR_OFFSETS
	.align		4
.L_31:
        /*00fc*/ 	.byte	0x04, 0x28
        /*00fe*/ 	.short	(.L_33 - .L_32)


	//   ....[0]....
.L_32:
        /*0100*/ 	.word	0x00000a20


	//   ....[1]....
        /*0104*/ 	.word	0x00000a50


	//   ....[2]....
        /*0108*/ 	.word	0x00000a60


	//   ....[3]....
        /*010c*/ 	.word	0x00000a70


	//   ....[4]....
        /*0110*/ 	.word	0x00000aa0


	//   ....[5]....
        /*0114*/ 	.word	0x00000ad0


	//   ....[6]....
        /*0118*/ 	.word	0x00000ae0


	//   ....[7]....
        /*011c*/ 	.word	0x00000af0


	//   ....[8]....
        /*0120*/ 	.word	0x00000b20


	//   ....[9]....
        /*0124*/ 	.word	0x00000b40


	//   ....[10]....
        /*0128*/ 	.word	0x00000b60


	//   ....[11]....
        /*012c*/ 	.word	0x00000b70


	//   ....[12]....
        /*0130*/ 	.word	0x00000bb0


	//   ....[13]....
        /*0134*/ 	.word	0x00000bd0


	//   ....[14]....
        /*0138*/ 	.word	0x00000bf0


	//   ....[15]....
        /*013c*/ 	.word	0x00000c10


	//   ....[16]....
        /*0140*/ 	.word	0x00000dc0


	//   ....[17]....
        /*0144*/ 	.word	0x00000df0


	//----- nvinfo : EIATTR_EXIT_INSTR_OFFSETS
	.align		4
.L_33:
        /*0148*/ 	.byte	0x04, 0x1c
        /*014a*/ 	.short	(.L_35 - .L_34)


	//   ....[0]....
.L_34:
        /*014c*/ 	.word	0x00000fe0


	//   ....[1]....
        /*0150*/ 	.word	0x00001000


	//----- nvinfo : EIATTR_MAX_THREADS
	.align		4
.L_35:
        /*0154*/ 	.byte	0x04, 0x05
        /*0156*/ 	.short	(.L_37 - .L_36)
.L_36:
        /*0158*/ 	.word	0x00000080
        /*015c*/ 	.word	0x00000001
        /*0160*/ 	.word	0x00000001
.L_37:


//--------------------- .nv.rel.action            --------------------------
	.section	.nv.rel.action,"",@"SHT_CUDA_RELOCINFO"
	.align	8
	.sectionentsize	8
        /*0000*/ 	.byte	0x73, 0x00, 0x00, 0x00, 0x00, 0x00, 0x00, 0x00, 0x00, 0x00, 0x00, 0x11, 0x25, 0x00, 0x05, 0x36


//--------------------- .nv.constant0.triton_     --------------------------
	.section	.nv.constant0.triton_,"a",@progbits
	.align	4
.nv.constant0.triton_:
	.zero		416


//--------------------- .text.triton_             --------------------------
	.section	.text.triton_,"ax",@progbits
	.sectionflags	@"SHF_BARRIERS=1"
	.sectioninfo	@"SHI_REGISTERS=40"
	.align	128
        .global         triton_
        .type           triton_,@function
        .size           triton_,(.L_x_1 - triton_)
        .other          triton_,@"STO_CUDA_ENTRY STV_DEFAULT"
triton_:
.text.triton_:
[----:B------:R-:W-:-:S02]  /*0000*/  IMAD.MOV.U32 R1, RZ, RZ, c[0x0][0x28] ;  /* 0x00000a00ff017624 */ /* 0x000fc400078e00ff */
[----:B------:R-:W0:Y:S01]  /*0010*/  S2R R31, SR_TID.X ;  /* 0x00000000001f7919 */ /* 0x000e220000002100 */
[----:B------:R-:W-:Y:S01]  /*0020*/  IMAD.MOV.U32 R34, RZ, RZ, 0x8 ;  /* 0x00000008ff227424 */ /* 0x000fe200078e00ff */
[----:B------:R-:W-:Y:S01]  /*0030*/  CS2R R22, SRZ ;  /* 0x0000000000167805 */ /* 0x000fe2000001ff00 */
[----:B------:R-:W-:Y:S01]  /*0040*/  ULDC.64 UR4, c[0x0][0x118] ;  /* 0x0000460000047ab9 */ /* 0x000fe20000000a00 */
[----:B------:R-:W1:Y:S01]  /*0050*/  S2R R2, SR_CTAID.X ;  /* 0x0000000000027919 */ /* 0x000e620000002500 */
[----:B------:R-:W-:Y:S01]  /*0060*/  CS2R R28, SRZ ;  /* 0x00000000001c7805 */ /* 0x000fe2000001ff00 */
[----:B0-----:R-:W-:Y:S01]  /*0070*/  IMAD.SHL.U32 R3, R31, 0x4, RZ ;  /* 0x000000041f037824 */ /* 0x001fe200078e00ff */
[----:B------:R-:W-:Y:S01]  /*0080*/  CS2R R16, SRZ ;  /* 0x0000000000107805 */ /* 0x000fe2000001ff00 */
[----:B------:R-:W-:Y:S01]  /*0090*/  CS2R R18, SRZ ;  /* 0x0000000000127805 */ /* 0x000fe2000001ff00 */
[----:B------:R-:W-:Y:S01]  /*00a0*/  SHF.R.U32.HI R33, RZ, 0x1, R31 ;  /* 0x00000001ff217819 */ /* 0x000fe2000001161f */
[----:B-1----:R-:W-:Y:S01]  /*00b0*/  IMAD.SHL.U32 R2, R2, 0x8, RZ ;  /* 0x0000000802027824 */ /* 0x002fe200078e00ff */
[----:B------:R-:W-:-:S02]  /*00c0*/  LOP3.LUT R5, R3, 0x4, RZ, 0xc0, !PT ;  /* 0x0000000403057812 */ /* 0x000fc400078ec0ff */
[----:B------:R-:W-:Y:S02]  /*00d0*/  SGXT.U32 R33, R33, 0x6 ;  /* 0x000000062121781a */ /* 0x000fe40000000000 */
[C---:B------:R-:W-:Y:S02]  /*00e0*/  LOP3.LUT R8, R2.reuse, 0x4, R3, 0xf8, !PT ;  /* 0x0000000402087812 */ /* 0x040fe400078ef803 */
[C-C-:B------:R-:W-:Y:S02]  /*00f0*/  LOP3.LUT R30, R2.reuse, 0x1, R5.reuse, 0xfe, !PT ;  /* 0x00000001021e7812 */ /* 0x140fe400078efe05 */
[----:B------:R-:W-:Y:S01]  /*0100*/  LOP3.LUT R27, R2, 0x2, R5, 0xfe, !PT ;  /* 0x00000002021b7812 */ /* 0x000fe200078efe05 */
[----:B------:R-:W-:Y:S01]  /*0110*/  IMAD.HI R3, R8, 0x2fa0be83, RZ ;  /* 0x2fa0be8308037827 */ /* 0x000fe200078e02ff */
[C---:B------:R-:W-:Y:S02]  /*0120*/  ISETP.GE.AND P3, PT, R30.reuse, c[0x0][0x198], PT ;  /* 0x000066001e007a0c */ /* 0x040fe40003f66270 */
[----:B------:R-:W-:Y:S01]  /*0130*/  ISETP.GE.AND P4, PT, R27, c[0x0][0x198], PT ;  /* 0x000066001b007a0c */ /* 0x000fe20003f86270 */
[----:B------:R-:W-:Y:S01]  /*0140*/  IMAD.HI R4, R30, 0x2fa0be83, RZ ;  /* 0x2fa0be831e047827 */ /* 0x000fe200078e02ff */
[----:B------:R-:W-:-:S02]  /*0150*/  SHF.R.U32.HI R0, RZ, 0x1f, R3 ;  /* 0x0000001fff007819 */ /* 0x000fc40000011603 */
[----:B------:R-:W-:Y:S01]  /*0160*/  ISETP.GE.AND P2, PT, R8, c[0x0][0x198], PT ;  /* 0x0000660008007a0c */ /* 0x000fe20003f46270 */
[----:B------:R-:W-:Y:S01]  /*0170*/  IMAD.HI R9, R27, 0x2fa0be83, RZ ;  /* 0x2fa0be831b097827 */ /* 0x000fe200078e02ff */
[----:B------:R-:W-:Y:S02]  /*0180*/  LEA.HI.SX32 R3, R3, R0, 0x1b ;  /* 0x0000000003037211 */ /* 0x000fe400078fdaff */
[----:B------:R-:W-:Y:S01]  /*0190*/  SHF.R.U32.HI R7, RZ, 0x1f, R4 ;  /* 0x0000001fff077819 */ /* 0x000fe20000011604 */
[----:B------:R-:W-:Y:S01]  /*01a0*/  IMAD.MOV.U32 R0, RZ, RZ, 0x4 ;  /* 0x00000004ff007424 */ /* 0x000fe200078e00ff */
[----:B------:R-:W-:Y:S01]  /*01b0*/  SHF.R.U32.HI R10, RZ, 0x1f, R9 ;  /* 0x0000001fff0a7819 */ /* 0x000fe20000011609 */
[----:B------:R-:W-:Y:S01]  /*01c0*/  IMAD.WIDE R34, R3, R34, c[0x0][0x160] ;  /* 0x0000580003227625 */ /* 0x000fe200078e0222 */
[----:B------:R-:W-:Y:S02]  /*01d0*/  LEA.HI.SX32 R7, R4, R7, 0x1b ;  /* 0x0000000704077211 */ /* 0x000fe400078fdaff */
[----:B------:R-:W-:-:S02]  /*01e0*/  LOP3.LUT R4, R2, 0x3, R5, 0xfe, !PT ;  /* 0x0000000302047812 */ /* 0x000fc400078efe05 */
[----:B------:R0:W2:Y:S01]  /*01f0*/  @!P3 LDG.E.EL.64 R22, [R34.64] ;  /* 0x000000042216b981 */ /* 0x0000a2000c2e1b00 */
[----:B------:R-:W-:Y:S02]  /*0200*/  ISETP.GE.U32.AND P0, PT, R33, 0x32, PT ;  /* 0x000000322100780c */ /* 0x000fe40003f06070 */
[----:B------:R-:W-:Y:S01]  /*0210*/  LEA.HI.SX32 R10, R9, R10, 0x1b ;  /* 0x0000000a090a7211 */ /* 0x000fe200078fdaff */
[----:B------:R0:W3:Y:S01]  /*0220*/  @!P4 LDG.E.EL.64 R16, [R34.64] ;  /* 0x000000042210c981 */ /* 0x0000e2000c2e1b00 */
[----:B------:R-:W-:-:S03]  /*0230*/  IMAD.HI R9, R4, 0x2fa0be83, RZ ;  /* 0x2fa0be8304097827 */ /* 0x000fc600078e02ff */
[----:B------:R0:W4:Y:S01]  /*0240*/  @!P2 LDG.E.EL.64 R18, [R34.64] ;  /* 0x000000042212a981 */ /* 0x000122000c2e1b00 */
[----:B------:R-:W-:Y:S01]  /*0250*/  ISETP.LT.AND P1, PT, R8, c[0x0][0x198], !P0 ;  /* 0x0000660008007a0c */ /* 0x000fe20004721270 */
[----:B------:R-:W-:Y:S02]  /*0260*/  IMAD R13, R7, -0xac, R30 ;  /* 0xffffff54070d7824 */ /* 0x000fe400078e021e */
[C---:B------:R-:W-:Y:S02]  /*0270*/  IMAD R8, R3.reuse, -0xac, R8 ;  /* 0xffffff5403087824 */ /* 0x040fe400078e0208 */
[----:B------:R-:W-:Y:S01]  /*0280*/  IMAD R7, R3, 0x32, R33 ;  /* 0x0000003203077824 */ /* 0x000fe200078e0221 */
[----:B------:R-:W-:Y:S02]  /*0290*/  ISETP.GE.AND P5, PT, R4, c[0x0][0x198], PT ;  /* 0x0000660004007a0c */ /* 0x000fe40003fa6270 */
[----:B------:R-:W-:Y:S01]  /*02a0*/  SHF.R.U32.HI R12, RZ, 0x1f, R9 ;  /* 0x0000001fff0c7819 */ /* 0x000fe20000011609 */
[----:B------:R-:W-:-:S04]  /*02b0*/  IMAD.WIDE R14, R8, R0, c[0x0][0x178] ;  /* 0x00005e00080e7625 */ /* 0x000fc800078e0200 */
[----:B------:R-:W-:Y:S01]  /*02c0*/  IMAD R7, R7, 0xac, RZ ;  /* 0x000000ac07077824 */ /* 0x000fe200078e02ff */
[----:B------:R-:W-:Y:S01]  /*02d0*/  LEA.HI.SX32 R9, R9, R12, 0x1b ;  /* 0x0000000c09097211 */ /* 0x000fe200078fdaff */
[----:B------:R-:W-:Y:S01]  /*02e0*/  IMAD R12, R10, -0xac, R27 ;  /* 0xffffff540a0c7824 */ /* 0x000fe200078e021b */
[----:B------:R-:W-:Y:S01]  /*02f0*/  CS2R R20, SRZ ;  /* 0x0000000000147805 */ /* 0x000fe2000001ff00 */
[----:B------:R-:W-:Y:S01]  /*0300*/  IMAD.IADD R37, R8, 0x1, R7 ;  /* 0x0000000108257824 */ /* 0x000fe200078e0207 */
[----:B------:R1:W5:Y:S01]  /*0310*/  @!P2 LDG.E.EL R29, [R14.64] ;  /* 0x000000040e1da981 */ /* 0x000362000c2e1900 */
[----:B------:R-:W-:-:S03]  /*0320*/  IMAD.WIDE R24, R13, R0, c[0x0][0x178] ;  /* 0x00005e000d187625 */ /* 0x000fc600078e0200 */
[----:B------:R0:W5:Y:S01]  /*0330*/  @!P5 LDG.E.EL.64 R20, [R34.64] ;  /* 0x000000042214d981 */ /* 0x000162000c2e1b00 */
[----:B------:R-:W-:Y:S02]  /*0340*/  IMAD.MOV.U32 R8, RZ, RZ, RZ ;  /* 0x000000ffff087224 */ /* 0x000fe400078e00ff */
[----:B------:R-:W-:Y:S01]  /*0350*/  IMAD.MOV.U32 R26, RZ, RZ, RZ ;  /* 0x000000ffff1a7224 */ /* 0x000fe200078e00ff */
[----:B------:R0:W5:Y:S01]  /*0360*/  @!P3 LDG.E.EL R28, [R24.64] ;  /* 0x00000004181cb981 */ /* 0x000162000c2e1900 */
[----:B------:R-:W-:-:S04]  /*0370*/  IMAD.WIDE R10, R12, R0, c[0x0][0x178] ;  /* 0x00005e000c0a7625 */ /* 0x000fc800078e0200 */
[-C--:B-1----:R-:W-:Y:S01]  /*0380*/  IMAD.WIDE R14, R3, R0.reuse, c[0x0][0x168] ;  /* 0x00005a00030e7625 */ /* 0x082fe200078e0200 */
[----:B------:R1:W5:Y:S03]  /*0390*/  @!P4 LDG.E.EL R26, [R10.64] ;  /* 0x000000040a1ac981 */ /* 0x000366000c2e1900 */
[----:B------:R-:W-:Y:S01]  /*03a0*/  IMAD R36, R9, -0xac, R4 ;  /* 0xffffff5409247824 */ /* 0x000fe200078e0204 */
[----:B------:R2:W5:Y:S01]  /*03b0*/  @!P2 LDG.E.EL R8, [R14.64] ;  /* 0x000000040e08a981 */ /* 0x000562000c2e1900 */
[----:B------:R-:W-:Y:S01]  /*03c0*/  IMAD.MOV.U32 R3, RZ, RZ, RZ ;  /* 0x000000ffff037224 */ /* 0x000fe200078e00ff */
[----:B------:R-:W-:Y:S01]  /*03d0*/  ISETP.LT.AND P2, PT, R30, c[0x0][0x198], !P0 ;  /* 0x000066001e007a0c */ /* 0x000fe20004741270 */
[----:B0-----:R-:W-:Y:S01]  /*03e0*/  IMAD.WIDE R24, R37, R0, c[0x0][0x170] ;  /* 0x00005c0025187625 */ /* 0x001fe200078e0200 */
[----:B------:R-:W-:-:S03]  /*03f0*/  MOV R32, RZ ;  /* 0x000000ff00207202 */ /* 0x000fc60000000f00 */
[----:B------:R-:W-:Y:S01]  /*0400*/  IMAD.MOV.U32 R9, RZ, RZ, RZ ;  /* 0x000000ffff097224 */ /* 0x000fe200078e00ff */
[----:B------:R0:W5:Y:S01]  /*0410*/  @P1 LDG.E R3, [R24.64] ;  /* 0x0000000418031981 */ /* 0x000162000c1e1900 */
[----:B-1----:R-:W-:-:S04]  /*0420*/  IMAD.WIDE R10, R37, R0, c[0x0][0x180] ;  /* 0x00006000250a7625 */ /* 0x002fc800078e0200 */
[----:B------:R-:W-:Y:S01]  /*0430*/  IMAD.WIDE R34, R36, R0, c[0x0][0x178] ;  /* 0x00005e0024227625 */ /* 0x000fe200078e0200 */
[----:B------:R1:W5:Y:S03]  /*0440*/  @P1 LDG.E R32, [R10.64] ;  /* 0x000000040a201981 */ /* 0x000366000c1e1900 */
[----:B------:R-:W-:Y:S01]  /*0450*/  IMAD.IADD R37, R13, 0x1, R7 ;  /* 0x000000010d257824 */ /* 0x000fe200078e0207 */
[----:B------:R0:W5:Y:S01]  /*0460*/  @!P5 LDG.E.EL R9, [R34.64] ;  /* 0x000000042209d981 */ /* 0x000162000c2e1900 */
[----:B------:R-:W-:Y:S02]  /*0470*/  IMAD.MOV.U32 R13, RZ, RZ, RZ ;  /* 0x000000ffff0d7224 */ /* 0x000fe400078e00ff */
[----:B------:R-:W-:-:S04]  /*0480*/  IMAD.MOV.U32 R30, RZ, RZ, RZ ;  /* 0x000000ffff1e7224 */ /* 0x000fc800078e00ff */
[----:B------:R1:W5:Y:S01]  /*0490*/  @!P3 LDG.E.EL R13, [R14.64] ;  /* 0x000000040e0db981 */ /* 0x000362000c2e1900 */
[----:B------:R-:W-:Y:S01]  /*04a0*/  ISETP.LT.AND P3, PT, R27, c[0x0][0x198], !P0 ;  /* 0x000066001b007a0c */ /* 0x000fe20004761270 */
[----:B0-----:R-:W-:-:S04]  /*04b0*/  IMAD.WIDE R34, R37, R0, c[0x0][0x170] ;  /* 0x00005c0025227625 */ /* 0x001fc800078e0200 */
[----:B------:R-:W-:Y:S01]  /*04c0*/  IMAD.MOV.U32 R27, RZ, RZ, RZ ;  /* 0x000000ffff1b7224 */ /* 0x000fe200078e00ff */
[----:B------:R0:W5:Y:S01]  /*04d0*/  @P2 LDG.E R30, [R34.64] ;  /* 0x00000004221e2981 */ /* 0x000162000c1e1900 */
[----:B------:R-:W-:-:S04]  /*04e0*/  IMAD.WIDE R24, R37, R0, c[0x0][0x180] ;  /* 0x0000600025187625 */ /* 0x000fc800078e0200 */
[--C-:B------:R-:W-:Y:S01]  /*04f0*/  IMAD.IADD R37, R12, 0x1, R7.reuse ;  /* 0x000000010c257824 */ /* 0x100fe200078e0207 */
[----:B------:R0:W5:Y:S01]  /*0500*/  @P2 LDG.E R27, [R24.64] ;  /* 0x00000004181b2981 */ /* 0x000162000c1e1900 */
[----:B-1----:R-:W-:Y:S01]  /*0510*/  IMAD.IADD R10, R36, 0x1, R7 ;  /* 0x00000001240a7824 */ /* 0x002fe200078e0207 */
[----:B------:R-:W-:Y:S01]  /*0520*/  MOV R7, RZ ;  /* 0x000000ff00077202 */ /* 0x000fe20000000f00 */
[----:B0-----:R-:W-:-:S05]  /*0530*/  IMAD.WIDE R34, R37, R0, c[0x0][0x170] ;  /* 0x00005c0025227625 */ /* 0x001fca00078e0200 */
[----:B------:R0:W5:Y:S01]  /*0540*/  @P3 LDG.E R7, [R34.64] ;  /* 0x0000000422073981 */ /* 0x000162000c1e1900 */
[----:B------:R-:W-:Y:S01]  /*0550*/  ISETP.LT.AND P0, PT, R4, c[0x0][0x198], !P0 ;  /* 0x0000660004007a0c */ /* 0x000fe20004701270 */
[----:B------:R-:W-:Y:S02]  /*0560*/  IMAD.MOV.U32 R12, RZ, RZ, RZ ;  /* 0x000000ffff0c7224 */ /* 0x000fe400078e00ff */
[----:B------:R-:W-:-:S04]  /*0570*/  IMAD.WIDE R24, R37, R0, c[0x0][0x180] ;  /* 0x0000600025187625 */ /* 0x000fc800078e0200 */
[----:B------:R-:W-:Y:S01]  /*0580*/  IMAD.MOV.U32 R11, RZ, RZ, RZ ;  /* 0x000000ffff0b7224 */ /* 0x000fe200078e00ff */
[----:B------:R1:W5:Y:S01]  /*0590*/  @P3 LDG.E R12, [R24.64] ;  /* 0x00000004180c3981 */ /* 0x000362000c1e1900 */
[----:B------:R-:W-:-:S04]  /*05a0*/  IMAD.WIDE R36, R10, R0, c[0x0][0x170] ;  /* 0x00005c000a247625 */ /* 0x000fc800078e0200 */
[----:B------:R-:W-:Y:S01]  /*05b0*/  IMAD.MOV.U32 R4, RZ, RZ, RZ ;  /* 0x000000ffff047224 */ /* 0x000fe200078e00ff */
[----:B------:R0:W5:Y:S01]  /*05c0*/  @P0 LDG.E R11, [R36.64] ;  /* 0x00000004240b0981 */ /* 0x000162000c1e1900 */
[----:B-1----:R-:W-:-:S04]  /*05d0*/  IMAD.WIDE R24, R10, R0, c[0x0][0x180] ;  /* 0x000060000a187625 */ /* 0x002fc800078e0200 */
[----:B------:R-:W-:Y:S01]  /*05e0*/  IMAD.MOV.U32 R10, RZ, RZ, RZ ;  /* 0x000000ffff0a7224 */ /* 0x000fe200078e00ff */
[----:B------:R1:W5:Y:S01]  /*05f0*/  @P0 LDG.E R4, [R24.64] ;  /* 0x0000000418040981 */ /* 0x000362000c1e1900 */
[----:B0-----:R-:W-:-:S04]  /*0600*/  IMAD.MOV.U32 R34, RZ, RZ, RZ ;  /* 0x000000ffff227224 */ /* 0x001fc800078e00ff */
[----:B------:R0:W5:Y:S04]  /*0610*/  @!P4 LDG.E.EL R10, [R14.64] ;  /* 0x000000040e0ac981 */ /* 0x000168000c2e1900 */
[----:B------:R0:W5:Y:S01]  /*0620*/  @!P5 LDG.E.EL R34, [R14.64] ;  /* 0x000000040e22d981 */ /* 0x000162000c2e1900 */
[----:B------:R-:W-:Y:S01]  /*0630*/  LOP3.LUT R31, R2, 0x7, R31, 0xf8, !PT ;  /* 0x00000007021f7812 */ /* 0x000fe200078ef81f */
[----:B--2---:R-:W2:-:S04]  /*0640*/  DSETP.NAN.AND P4, PT, R22, R22, PT ;  /* 0x000000161600722a */ /* 0x004e880003f88000 */
[----:B------:R-:W0:Y:S02]  /*0650*/  DSETP.GEU.AND P5, PT, R22, 50, PT ;  /* 0x404900001600742a */ /* 0x000e240003fae000 */
[C---:B--2---:R-:W-:Y:S02]  /*0660*/  FSEL R35, R22.reuse, RZ, P4 ;  /* 0x000000ff16237208 */ /* 0x044fe40002000000 */
[C---:B------:R-:W-:Y:S01]  /*0670*/  FSEL R37, R23.reuse, 3.140625, P4 ;  /* 0x4049000017257808 */ /* 0x040fe20002000000 */
[C---:B---3--:R-:W1:Y:S01]  /*0680*/  DSETP.NAN.AND P4, PT, R16.reuse, R16, PT ;  /* 0x000000101000722a */ /* 0x048e620003f88000 */
[----:B0-----:R-:W-:Y:S02]  /*0690*/  FSEL R22, R22, R35, !P5 ;  /* 0x0000002316167208 */ /* 0x001fe40006800000 */
[----:B------:R-:W-:Y:S01]  /*06a0*/  FSEL R23, R23, R37, !P5 ;  /* 0x0000002517177208 */ /* 0x000fe20006800000 */
[----:B------:R-:W0:Y:S02]  /*06b0*/  DSETP.GEU.AND P5, PT, R16, 50, PT ;  /* 0x404900001000742a */ /* 0x000e240003fae000 */
[----:B-1----:R-:W-:-:S02]  /*06c0*/  FSEL R25, R16, RZ, P4 ;  /* 0x000000ff10197208 */ /* 0x002fc40002000000 */
[C---:B------:R-:W-:Y:S01]  /*06d0*/  FSEL R35, R17.reuse, 3.140625, P4 ;  /* 0x4049000011237808 */ /* 0x040fe20002000000 */
[C---:B----4-:R-:W1:Y:S01]  /*06e0*/  DSETP.NAN.AND P4, PT, R18.reuse, R18, PT ;  /* 0x000000121200722a */ /* 0x050e620003f88000 */
[----:B0-----:R-:W-:Y:S02]  /*06f0*/  FSEL R14, R16, R25, !P5 ;  /* 0x00000019100e7208 */ /* 0x001fe40006800000 */
[----:B------:R-:W-:Y:S01]  /*0700*/  FSEL R15, R17, R35, !P5 ;  /* 0x00000023110f7208 */ /* 0x000fe20006800000 */
[----:B------:R-:W0:Y:S02]  /*0710*/  DSETP.GEU.AND P5, PT, R18, 50, PT ;  /* 0x404900001200742a */ /* 0x000e240003fae000 */
[C---:B-1----:R-:W-:Y:S02]  /*0720*/  FSEL R17, R18.reuse, RZ, P4 ;  /* 0x000000ff12117208 */ /* 0x042fe40002000000 */
[----:B------:R-:W-:Y:S02]  /*0730*/  FSEL R25, R19, 3.140625, P4 ;  /* 0x4049000013197808 */ /* 0x000fe40002000000 */
[----:B0-----:R-:W-:-:S02]  /*0740*/  FSEL R16, R18, R17, !P5 ;  /* 0x0000001112107208 */ /* 0x001fc40006800000 */
[----:B------:R-:W-:Y:S02]  /*0750*/  FSEL R17, R19, R25, !P5 ;  /* 0x0000001913117208 */ /* 0x000fe40006800000 */
[----:B------:R-:W0:Y:S01]  /*0760*/  I2F.F64.U32 R18, R33 ;  /* 0x0000002100127312 */ /* 0x000e220000201800 */
[----:B-----5:R-:W1:-:S06]  /*0770*/  DSETP.NAN.AND P5, PT, R20, R20, PT ;  /* 0x000000141400722a */ /* 0x020e4c0003fa8000 */
[----:B-1----:R-:W-:Y:S01]  /*0780*/  FSEL R25, R21, 3.140625, P5 ;  /* 0x4049000015197808 */ /* 0x002fe20002800000 */
[----:B0-----:R0:W-:Y:S02]  /*0790*/  DSETP.GT.AND P4, PT, R16, R18, PT ;  /* 0x000000121000722a */ /* 0x0011e40003f84000 */
[----:B0-----:R-:W-:Y:S02]  /*07a0*/  FSEL R17, R20, RZ, P5 ;  /* 0x000000ff14117208 */ /* 0x001fe40002800000 */
[----:B------:R-:W-:Y:S01]  /*07b0*/  SEL R16, R3, RZ, P1 ;  /* 0x000000ff03107207 */ /* 0x000fe20000800000 */
[----:B------:R-:W0:-:S04]  /*07c0*/  DSETP.GEU.AND P5, PT, R20, 50, PT ;  /* 0x404900001400742a */ /* 0x000e080003fae000 */
[----:B------:R-:W-:Y:S01]  /*07d0*/  FADD R29, R16, R29 ;  /* 0x0000001d101d7221 */ /* 0x000fe20000000000 */
[----:B------:R-:W-:Y:S02]  /*07e0*/  SEL R32, R32, RZ, P1 ;  /* 0x000000ff20207207 */ /* 0x000fe40000800000 */
[----:B0-----:R-:W-:Y:S02]  /*07f0*/  FSEL R2, R20, R17, !P5 ;  /* 0x0000001114027208 */ /* 0x001fe40006800000 */
[----:B------:R-:W-:Y:S01]  /*0800*/  FSEL R3, R21, R25, !P5 ;  /* 0x0000001915037208 */ /* 0x000fe20006800000 */
[----:B------:R-:W0:Y:S01]  /*0810*/  DSETP.GT.AND P5, PT, R22, R18, PT ;  /* 0x000000121600722a */ /* 0x000e220003fa4000 */
[----:B------:R-:W-:Y:S01]  /*0820*/  FADD R16, R32, R29 ;  /* 0x0000001d20107221 */ /* 0x000fe20000000000 */
[----:B------:R-:W-:Y:S01]  /*0830*/  LOP3.LUT P6, RZ, R8, 0x7fffffff, RZ, 0xc0, !PT ;  /* 0x7fffffff08ff7812 */ /* 0x000fe200078cc0ff */
[----:B------:R-:W-:-:S03]  /*0840*/  IMAD.HI R8, R31, 0x2fa0be83, RZ ;  /* 0x2fa0be831f087827 */ /* 0x000fc600078e02ff */
[----:B------:R-:W-:Y:S02]  /*0850*/  @!P4 FSEL R16, R16, RZ, !P6 ;  /* 0x000000ff1010c208 */ /* 0x000fe40007000000 */
[----:B------:R-:W-:Y:S02]  /*0860*/  LOP3.LUT P6, RZ, R13, 0x7fffffff, RZ, 0xc0, !PT ;  /* 0x7fffffff0dff7812 */ /* 0x000fe400078cc0ff */
[----:B------:R-:W-:Y:S02]  /*0870*/  SEL R17, R30, RZ, P2 ;  /* 0x000000ff1e117207 */ /* 0x000fe40001000000 */
[----:B------:R-:W-:-:S03]  /*0880*/  SHF.R.U32.HI R13, RZ, 0x1f, R8 ;  /* 0x0000001fff0d7819 */ /* 0x000fc60000011608 */
[----:B------:R-:W-:Y:S01]  /*0890*/  FADD R28, R17, R28 ;  /* 0x0000001c111c7221 */ /* 0x000fe20000000000 */
[----:B------:R-:W-:Y:S02]  /*08a0*/  SEL R27, R27, RZ, P2 ;  /* 0x000000ff1b1b7207 */ /* 0x000fe40001000000 */
[----:B------:R-:W-:-:S03]  /*08b0*/  ISETP.GE.AND P4, PT, R31, c[0x0][0x198], PT ;  /* 0x000066001f007a0c */ /* 0x000fc60003f86270 */
[----:B------:R-:W-:Y:S01]  /*08c0*/  FADD R28, R27, R28 ;  /* 0x0000001c1b1c7221 */ /* 0x000fe20000000000 */
[----:B------:R-:W-:Y:S02]  /*08d0*/  SEL R17, R7, RZ, P3 ;  /* 0x000000ff07117207 */ /* 0x000fe40001800000 */
[----:B------:R-:W-:Y:S01]  /*08e0*/  LEA.HI.SX32 R7, R8, R13, 0x1b ;  /* 0x0000000d08077211 */ /* 0x000fe200078fdaff */
[----:B------:R-:W-:Y:S01]  /*08f0*/  IMAD.MOV.U32 R8, RZ, RZ, RZ ;  /* 0x000000ffff087224 */ /* 0x000fe200078e00ff */
[----:B0-----:R-:W-:Y:S01]  /*0900*/  @!P5 FSEL R28, R28, RZ, !P6 ;  /* 0x000000ff1c1cd208 */ /* 0x001fe20007000000 */
[----:B------:R0:W1:Y:S02]  /*0910*/  DSETP.GT.AND P6, PT, R14, R18, PT ;  /* 0x000000120e00722a */ /* 0x0000640003fc4000 */
[----:B0-----:R-:W-:-:S05]  /*0920*/  IMAD.WIDE R14, R7, R0, c[0x0][0x188] ;  /* 0x00006200070e7625 */ /* 0x001fca00078e0200 */
[----:B------:R0:W2:Y:S01]  /*0930*/  @!P4 LDG.E.EL R8, [R14.64] ;  /* 0x000000040e08c981 */ /* 0x0000a2000c2e1900 */
[----:B------:R-:W-:Y:S01]  /*0940*/  SEL R13, R12, RZ, P3 ;  /* 0x000000ff0c0d7207 */ /* 0x000fe20001800000 */
[----:B------:R-:W-:Y:S01]  /*0950*/  FADD R26, R17, R26 ;  /* 0x0000001a111a7221 */ /* 0x000fe20000000000 */
[----:B------:R-:W-:Y:S01]  /*0960*/  SEL R12, R11, RZ, P0 ;  /* 0x000000ff0b0c7207 */ /* 0x000fe20000000000 */
[----:B------:R-:W3:Y:S02]  /*0970*/  DSETP.GT.AND P5, PT, R2, R18, PT ;  /* 0x000000120200722a */ /* 0x000ee40003fa4000 */
[----:B------:R-:W-:Y:S02]  /*0980*/  FADD R26, R13, R26 ;  /* 0x0000001a0d1a7221 */ /* 0x000fe40000000000 */
[----:B------:R-:W-:Y:S01]  /*0990*/  FADD R9, R12, R9 ;  /* 0x000000090c097221 */ /* 0x000fe20000000000 */
[----:B------:R-:W-:Y:S02]  /*09a0*/  SEL R4, R4, RZ, P0 ;  /* 0x000000ff04047207 */ /* 0x000fe40000000000 */
[----:B------:R-:W-:-:S03]  /*09b0*/  LOP3.LUT P4, RZ, R10, 0x7fffffff, RZ, 0xc0, !PT ;  /* 0x7fffffff0aff7812 */ /* 0x000fc6000788c0ff */
[----:B------:R-:W-:Y:S01]  /*09c0*/  FADD R9, R4, R9 ;  /* 0x0000000904097221 */ /* 0x000fe20000000000 */
[----:B-1----:R-:W-:Y:S02]  /*09d0*/  @!P6 FSEL R26, R26, RZ, !P4 ;  /* 0x000000ff1a1ae208 */ /* 0x002fe40006000000 */
[----:B------:R-:W-:Y:S02]  /*09e0*/  LOP3.LUT P4, RZ, R34, 0x7fffffff, RZ, 0xc0, !PT ;  /* 0x7fffffff22ff7812 */ /* 0x000fe4000788c0ff */
[----:B------:R-:W-:Y:S02]  /*09f0*/  FSEL R26, R26, RZ, P3 ;  /* 0x000000ff1a1a7208 */ /* 0x000fe40001800000 */
[----:B---3--:R-:W-:Y:S02]  /*0a00*/  @!P5 FSEL R9, R9, RZ, !P4 ;  /* 0x000000ff0909d208 */ /* 0x008fe40006000000 */
[----:B------:R-:W-:Y:S01]  /*0a10*/  FSEL R16, R16, RZ, P1 ;  /* 0x000000ff10107208 */ /* 0x000fe20000800000 */
[----:B------:R-:W0:Y:S01]  /*0a20*/  SHFL.BFLY PT, R13, R26, 0x10, 0x1f ;  /* 0x0e001f001a0d7f89 */ /* 0x000e2200000e0000 */
[----:B------:R-:W-:-:S02]  /*0a30*/  FSEL R28, R28, RZ, P2 ;  /* 0x000000ff1c1c7208 */ /* 0x000fc40001000000 */
[----:B------:R-:W-:Y:S01]  /*0a40*/  FSEL R9, R9, RZ, P0 ;  /* 0x000000ff09097208 */ /* 0x000fe20000000000 */
[----:B------:R-:W1:Y:S04]  /*0a50*/  SHFL.BFLY PT, R3, R16, 0x10, 0x1f ;  /* 0x0e001f0010037f89 */ /* 0x000e6800000e0000 */
[----:B------:R-:W3:Y:S04]  /*0a60*/  SHFL.BFLY PT, R11, R28, 0x10, 0x1f ;  /* 0x0e001f001c0b7f89 */ /* 0x000ee800000e0000 */
[----:B------:R-:W4:Y:S01]  /*0a70*/  SHFL.BFLY PT, R2, R9, 0x10, 0x1f ;  /* 0x0e001f0009027f89 */ /* 0x000f2200000e0000 */
[----:B0-----:R-:W-:Y:S01]  /*0a80*/  FADD R14, R26, R13 ;  /* 0x0000000d1a0e7221 */ /* 0x001fe20000000000 */
[----:B-1----:R-:W-:-:S04]  /*0a90*/  FADD R3, R16, R3 ;  /* 0x0000000310037221 */ /* 0x002fc80000000000 */
[----:B------:R-:W0:Y:S01]  /*0aa0*/  SHFL.BFLY PT, R13, R14, 0x8, 0x1f ;  /* 0x0d001f000e0d7f89 */ /* 0x000e2200000e0000 */
[----:B---3--:R-:W-:Y:S01]  /*0ab0*/  FADD R11, R28, R11 ;  /* 0x0000000b1c0b7221 */ /* 0x008fe20000000000 */
[----:B----4-:R-:W-:-:S04]  /*0ac0*/  FADD R17, R9, R2 ;  /* 0x0000000209117221 */ /* 0x010fc80000000000 */
[----:B------:R-:W1:Y:S04]  /*0ad0*/  SHFL.BFLY PT, R10, R11, 0x8, 0x1f ;  /* 0x0d001f000b0a7f89 */ /* 0x000e6800000e0000 */
[----:B------:R-:W3:Y:S04]  /*0ae0*/  SHFL.BFLY PT, R2, R3, 0x8, 0x1f ;  /* 0x0d001f0003027f89 */ /* 0x000ee800000e0000 */
[----:B------:R-:W4:Y:S01]  /*0af0*/  SHFL.BFLY PT, R16, R17, 0x8, 0x1f ;  /* 0x0d001f0011107f89 */ /* 0x000f2200000e0000 */
[----:B0-----:R-:W-:Y:S01]  /*0b00*/  FADD R15, R14, R13 ;  /* 0x0000000d0e0f7221 */ /* 0x001fe20000000000 */
[----:B-1----:R-:W-:-:S04]  /*0b10*/  FADD R12, R11, R10 ;  /* 0x0000000a0b0c7221 */ /* 0x002fc80000000000 */
[----:B------:R-:W0:Y:S01]  /*0b20*/  SHFL.BFLY PT, R10, R15, 0x4, 0x1f ;  /* 0x0c801f000f0a7f89 */ /* 0x000e2200000e0000 */
[----:B---3--:R-:W-:-:S05]  /*0b30*/  FADD R4, R3, R2 ;  /* 0x0000000203047221 */ /* 0x008fca0000000000 */
[----:B------:R-:W1:Y:S01]  /*0b40*/  SHFL.BFLY PT, R9, R4, 0x4, 0x1f ;  /* 0x0c801f0004097f89 */ /* 0x000e6200000e0000 */
[----:B----4-:R-:W-:-:S03]  /*0b50*/  FADD R16, R17, R16 ;  /* 0x0000001011107221 */ /* 0x010fc60000000000 */
[----:B------:R-:W3:Y:S04]  /*0b60*/  SHFL.BFLY PT, R13, R12, 0x4, 0x1f ;  /* 0x0c801f000c0d7f89 */ /* 0x000ee800000e0000 */
[----:B------:R-:W4:Y:S04]  /*0b70*/  SHFL.BFLY PT, R3, R16, 0x4, 0x1f ;  /* 0x0c801f0010037f89 */ /* 0x000f2800000e0000 */
[----:B------:R-:W5:Y:S01]  /*0b80*/  S2R R2, SR_TID.X ;  /* 0x0000000000027919 */ /* 0x000f620000002100 */
[----:B0-----:R-:W-:Y:S01]  /*0b90*/  FADD R11, R15, R10 ;  /* 0x0000000a0f0b7221 */ /* 0x001fe20000000000 */
[----:B-1----:R-:W-:-:S04]  /*0ba0*/  FADD R9, R4, R9 ;  /* 0x0000000904097221 */ /* 0x002fc80000000000 */
[----:B------:R-:W0:Y:S01]  /*0bb0*/  SHFL.BFLY PT, R4, R11, 0x2, 0x1f ;  /* 0x0c401f000b047f89 */ /* 0x000e2200000e0000 */
[----:B---3--:R-:W-:-:S03]  /*0bc0*/  FADD R13, R12, R13 ;  /* 0x0000000d0c0d7221 */ /* 0x008fc60000000000 */
[----:B------:R-:W1:Y:S01]  /*0bd0*/  SHFL.BFLY PT, R10, R9, 0x2, 0x1f ;  /* 0x0c401f00090a7f89 */ /* 0x000e6200000e0000 */
[----:B----4-:R-:W-:-:S03]  /*0be0*/  FADD R17, R16, R3 ;  /* 0x0000000310117221 */ /* 0x010fc60000000000 */
[----:B------:R-:W3:Y:S01]  /*0bf0*/  SHFL.BFLY PT, R14, R13, 0x2, 0x1f ;  /* 0x0c401f000d0e7f89 */ /* 0x000ee200000e0000 */
[----:B-----5:R-:W-:-:S03]  /*0c00*/  LOP3.LUT R3, R2, 0x1f, RZ, 0xc0, !PT ;  /* 0x0000001f02037812 */ /* 0x020fc600078ec0ff */
[----:B------:R-:W4:Y:S01]  /*0c10*/  SHFL.BFLY PT, R12, R17, 0x2, 0x1f ;  /* 0x0c401f00110c7f89 */ /* 0x000f2200000e0000 */
[----:B------:R-:W-:Y:S02]  /*0c20*/  ISETP.GE.U32.AND P0, PT, R3, 0x2, PT ;  /* 0x000000020300780c */ /* 0x000fe40003f06070 */
[----:B------:R-:W-:Y:S02]  /*0c30*/  SHF.R.U32.HI R3, RZ, 0x5, R2 ;  /* 0x00000005ff037819 */ /* 0x000fe40000011602 */
[----:B------:R-:W-:Y:S02]  /*0c40*/  LOP3.LUT R19, R5, 0x1, RZ, 0xfc, !PT ;  /* 0x0000000105137812 */ /* 0x000fe400078efcff */
[----:B------:R-:W-:Y:S02]  /*0c50*/  SGXT.U32 R3, R3, 0x2 ;  /* 0x000000020303781a */ /* 0x000fe40000000000 */
[----:B------:R-:W-:Y:S01]  /*0c60*/  LOP3.LUT R20, R5, 0x2, RZ, 0xfc, !PT ;  /* 0x0000000205147812 */ /* 0x000fe200078efcff */
[----:B0-----:R-:W-:Y:S01]  /*0c70*/  FADD R18, R11, R4 ;  /* 0x000000040b127221 */ /* 0x001fe20000000000 */
[----:B------:R-:W-:-:S02]  /*0c80*/  SHF.L.U32 R4, R5, 0x2, RZ ;  /* 0x0000000205047819 */ /* 0x000fc400000006ff */
[----:B------:R-:W-:Y:S01]  /*0c90*/  LOP3.LUT R21, R5, 0x3, RZ, 0xfc, !PT ;  /* 0x0000000305157812 */ /* 0x000fe200078efcff */
[----:B-1----:R-:W-:Y:S01]  /*0ca0*/  FADD R15, R9, R10 ;  /* 0x0000000a090f7221 */ /* 0x002fe20000000000 */
[----:B------:R-:W-:Y:S01]  /*0cb0*/  LOP3.LUT R4, R4, R3, RZ, 0xfc, !PT ;  /* 0x0000000304047212 */ /* 0x000fe200078efcff */
[----:B------:R-:W-:Y:S01]  /*0cc0*/  IMAD.SHL.U32 R10, R3, 0x4, RZ ;  /* 0x00000004030a7824 */ /* 0x000fe200078e00ff */
[----:B------:R-:W-:Y:S01]  /*0cd0*/  ISETP.GE.AND P1, PT, R2, 0x20, PT ;  /* 0x000000200200780c */ /* 0x000fe20003f26270 */
[----:B------:R-:W-:Y:S02]  /*0ce0*/  IMAD.SHL.U32 R3, R19, 0x10, RZ ;  /* 0x0000001013037824 */ /* 0x000fe400078e00ff */
[----:B------:R-:W-:Y:S02]  /*0cf0*/  IMAD.SHL.U32 R9, R20, 0x10, RZ ;  /* 0x0000001014097824 */ /* 0x000fe400078e00ff */
[----:B------:R-:W-:Y:S01]  /*0d00*/  IMAD.SHL.U32 R11, R21, 0x10, RZ ;  /* 0x00000010150b7824 */ /* 0x000fe200078e00ff */
[----:B---3--:R-:W-:Y:S01]  /*0d10*/  FADD R14, R13, R14 ;  /* 0x0000000e0d0e7221 */ /* 0x008fe20000000000 */
[-C--:B------:R-:W-:Y:S01]  /*0d20*/  LOP3.LUT R3, R3, R10.reuse, RZ, 0xfc, !PT ;  /* 0x0000000a03037212 */ /* 0x080fe200078efcff */
[----:B----4-:R-:W-:Y:S01]  /*0d30*/  FADD R12, R17, R12 ;  /* 0x0000000c110c7221 */ /* 0x010fe20000000000 */
[----:B------:R-:W-:-:S02]  /*0d40*/  LOP3.LUT R9, R9, R10, RZ, 0xfc, !PT ;  /* 0x0000000a09097212 */ /* 0x000fc400078efcff */
[----:B------:R-:W-:Y:S01]  /*0d50*/  LOP3.LUT R11, R11, R10, RZ, 0xfc, !PT ;  /* 0x0000000a0b0b7212 */ /* 0x000fe200078efcff */
[----:B------:R-:W-:Y:S04]  /*0d60*/  @!P0 STS [R4.X4], R15 ;  /* 0x0000000f04008388 */ /* 0x000fe80000004800 */
[----:B------:R-:W-:Y:S04]  /*0d70*/  @!P0 STS [R3], R14 ;  /* 0x0000000e03008388 */ /* 0x000fe80000000800 */
[----:B------:R-:W-:Y:S04]  /*0d80*/  @!P0 STS [R9], R18 ;  /* 0x0000001209008388 */ /* 0x000fe80000000800 */
[----:B------:R-:W-:Y:S04]  /*0d90*/  @!P0 STS [R11], R12 ;  /* 0x0000000c0b008388 */ /* 0x000fe80000000800 */
[----:B------:R-:W-:Y:S06]  /*0da0*/  BAR.SYNC 0x0 ;  /* 0x0000000000007b1d */ /* 0x000fec0000000000 */
[----:B------:R-:W0:Y:S04]  /*0db0*/  @!P1 LDS R6, [R2.X4] ;  /* 0x0000000002069984 */ /* 0x000e280000004800 */
[----:B0-----:R-:W0:Y:S01]  /*0dc0*/  SHFL.BFLY PT, R13, R6, 0x2, 0x1f ;  /* 0x0c401f00060d7f89 */ /* 0x001e2200000e0000 */
[----:B------:R-:W-:Y:S01]  /*0dd0*/  LOP3.LUT P0, RZ, R2, 0x3, RZ, 0xc0, !PT ;  /* 0x0000000302ff7812 */ /* 0x000fe2000780c0ff */
[----:B0-----:R-:W-:-:S05]  /*0de0*/  FADD R16, R6, R13 ;  /* 0x0000000d06107221 */ /* 0x001fca0000000000 */
[----:B------:R-:W0:Y:S01]  /*0df0*/  SHFL.BFLY PT, R13, R16, 0x1, 0x1f ;  /* 0x0c201f00100d7f89 */ /* 0x000e2200000e0000 */
[----:B------:R-:W-:Y:S01]  /*0e00*/  ISETP.LT.AND P0, PT, R2, 0x20, !P0 ;  /* 0x000000200200780c */ /* 0x000fe20004701270 */
[----:B0-----:R-:W-:-:S12]  /*0e10*/  FADD R17, R16, R13 ;  /* 0x0000000d10117221 */ /* 0x001fd80000000000 */
[----:B------:R-:W-:Y:S04]  /*0e20*/  @P0 STS [R2.X4], R17 ;  /* 0x0000001102000388 */ /* 0x000fe80000004800 */
[----:B------:R-:W-:Y:S06]  /*0e30*/  BAR.SYNC 0x0 ;  /* 0x0000000000007b1d */ /* 0x000fec0000000000 */
[----:B------:R-:W-:Y:S04]  /*0e40*/  LDS R13, [R19.X16] ;  /* 0x00000000130d7984 */ /* 0x000fe8000000c800 */
[----:B------:R-:W-:Y:S04]  /*0e50*/  LDS R14, [R20.X16] ;  /* 0x00000000140e7984 */ /* 0x000fe8000000c800 */
[----:B------:R-:W-:Y:S04]  /*0e60*/  LDS R15, [R21.X16] ;  /* 0x00000000150f7984 */ /* 0x000fe8000000c800 */
[----:B------:R-:W0:Y:S01]  /*0e70*/  LDS R12, [R5.X16] ;  /* 0x00000000050c7984 */ /* 0x000e22000000c800 */
[----:B------:R-:W-:-:S03]  /*0e80*/  LOP3.LUT R4, R2, 0x7, RZ, 0xc0, !PT ;  /* 0x0000000702047812 */ /* 0x000fc600078ec0ff */
[----:B------:R-:W-:Y:S06]  /*0e90*/  BAR.SYNC 0x0 ;  /* 0x0000000000007b1d */ /* 0x000fec0000000000 */
[C---:B--2---:R-:W-:Y:S02]  /*0ea0*/  FSETP.GT.AND P1, PT, |R8|.reuse, 8.50705917302346158658e+37, PT ;  /* 0x7e8000000800780b */ /* 0x044fe40003f24200 */
[----:B------:R-:W-:Y:S02]  /*0eb0*/  FSETP.GEU.AND P2, PT, |R8|, 1.175494350822287508e-38, PT ;  /* 0x008000000800780b */ /* 0x000fe40003f4e200 */
[----:B------:R-:W-:-:S09]  /*0ec0*/  SHF.R.U32.HI R3, RZ, 0x3, R2 ;  /* 0x00000003ff037819 */ /* 0x000fd20000011602 */
[----:B------:R-:W-:Y:S01]  /*0ed0*/  @P1 FMUL R8, R8, 0.25 ;  /* 0x3e80000008081820 */ /* 0x000fe20000400000 */
[----:B0-----:R-:W-:Y:S04]  /*0ee0*/  STS.128 [R5.X4], R12 ;  /* 0x0000000c05007388 */ /* 0x001fe80000004c00 */
[----:B------:R-:W-:Y:S06]  /*0ef0*/  BAR.SYNC 0x0 ;  /* 0x0000000000007b1d */ /* 0x000fec0000000000 */
[----:B------:R-:W0:Y:S01]  /*0f00*/  LDS R4, [R4.X4] ;  /* 0x0000000004047984 */ /* 0x000e220000004800 */
[----:B------:R-:W-:Y:S01]  /*0f10*/  @!P2 FMUL R8, R8, 16777216 ;  /* 0x4b8000000808a820 */ /* 0x000fe20000400000 */
[----:B------:R-:W-:Y:S01]  /*0f20*/  SGXT.U32 R3, R3, 0x2 ;  /* 0x000000020303781a */ /* 0x000fe20000000000 */
[----:B------:R-:W-:-:S03]  /*0f30*/  IMAD.MOV.U32 R2, RZ, RZ, 0x3e800000 ;  /* 0x3e800000ff027424 */ /* 0x000fc600078e00ff */
[----:B------:R-:W-:Y:S01]  /*0f40*/  LOP3.LUT P0, RZ, R10, R3, RZ, 0xfc, !PT ;  /* 0x000000030aff7212 */ /* 0x000fe2000780fcff */
[----:B------:R-:W1:Y:S01]  /*0f50*/  MUFU.RCP R8, R8 ;  /* 0x0000000800087308 */ /* 0x000e620000001000 */
[----:B------:R-:W-:Y:S02]  /*0f60*/  FSEL R3, R2, 1, P1 ;  /* 0x3f80000002037808 */ /* 0x000fe40000800000 */
[----:B------:R-:W-:Y:S01]  /*0f70*/  ISETP.LT.AND P0, PT, R31, c[0x0][0x198], !P0 ;  /* 0x000066001f007a0c */ /* 0x000fe20004701270 */
[----:B------:R-:W-:Y:S02]  /*0f80*/  IMAD R2, R7, -0xac, R31 ;  /* 0xffffff5407027824 */ /* 0x000fe400078e021f */
[----:B------:R-:W-:Y:S02]  /*0f90*/  @!P2 FMUL R3, R3, 16777216 ;  /* 0x4b8000000303a820 */ /* 0x000fe40000400000 */
[----:B------:R-:W-:Y:S02]  /*0fa0*/  IMAD R7, R7, 0x750, R2 ;  /* 0x0000075007077824 */ /* 0x000fe400078e0202 */
[----:B-1----:R-:W-:-:S02]  /*0fb0*/  FMUL R5, R8, R3 ;  /* 0x0000000308057220 */ /* 0x002fc40000400000 */
[----:B------:R-:W-:Y:S02]  /*0fc0*/  IMAD.WIDE R2, R7, R0, c[0x0][0x190] ;  /* 0x0000640007027625 */ /* 0x000fe400078e0200 */
[----:B0-----:R-:W-:Y:S02]  /*0fd0*/  FMUL R5, R4, R5 ;  /* 0x0000000504057220 */ /* 0x001fe40000400000 */
[----:B------:R-:W-:Y:S05]  /*0fe0*/  @!P0 EXIT ;  /* 0x000000000000894d */ /* 0x000fea0003800000 */
[----:B------:R-:W-:Y:S01]  /*0ff0*/  STG.E [R2.64], R5 ;  /* 0x0000000502007986 */ /* 0x000fe2000c101904 */
[----:B------:R-:W-:Y:S05]  /*1000*/  EXIT ;  /* 0x000000000000794d */ /* 0x000fea0003800000 */
.L_x_0:
[----:B------:R-:W-:-:S00]  /*1010*/  BRA `(.L_x_0) ;  /* 0xfffffff000007947 */ /* 0x000fc0000383ffff */
[----:B------:R-:W-:-:S00]  /*1020*/  NOP ;  /* 0x0000000000007918 */ /* 0x000fc00000000000 */
        /* <DEDUP_REMOVED lines=13> */
.L_x_1:


//--------------------- .nv.shared.triton_        --------------------------
	.section	.nv.shared.triton_,"aw",@nobits
	.align	16
